	.headerflags	@"EF_CUDA_TEXMODE_UNIFIED EF_CUDA_64BIT_ADDRESS EF_CUDA_ACCELERATORS EF_CUDA_SM90 EF_CUDA_VIRTUAL_SM(EF_CUDA_SM90)"
	.elftype	@"ET_EXEC"


//--------------------- .nv.info                  --------------------------
	.section	.nv.info,"",@"SHT_CUDA_INFO"
	.align	4


	//----- nvinfo : EIATTR_REGCOUNT
	.align		4
        /*0000*/ 	.byte	0x04, 0x2f
        /*0002*/ 	.short	(.L_3 - .L_2)
	.align		4
.L_2:
        /*0004*/ 	.word	index@(triton_poi_fused__native_batch_norm_legit_no_training_add_44)
        /*0008*/ 	.word	0x00000014


	//----- nvinfo : EIATTR_MIN_STACK_SIZE
	.align		4
.L_3:
        /*000c*/ 	.byte	0x04, 0x12
        /*000e*/ 	.short	(.L_5 - .L_4)
	.align		4
.L_4:
        /*0010*/ 	.word	index@(triton_poi_fused__native_batch_norm_legit_no_training_add_44)
        /*0014*/ 	.word	0x00000000


	//----- nvinfo : EIATTR_FRAME_SIZE
	.align		4
.L_5:
        /*0018*/ 	.byte	0x04, 0x11
        /*001a*/ 	.short	(.L_7 - .L_6)
	.align		4
.L_6:
        /*001c*/ 	.word	index@(triton_poi_fused__native_batch_norm_legit_no_training_add_44)
        /*0020*/ 	.word	0x00000000


	//----- nvinfo : EIATTR_MIN_STACK_SIZE
	.align		4
.L_7:
        /*0024*/ 	.byte	0x04, 0x12
        /*0026*/ 	.short	(.L_9 - .L_8)
	.align		4
.L_8:
        /*0028*/ 	.word	index@(triton_poi_fused__native_batch_norm_legit_no_training_add_44)
        /*002c*/ 	.word	0x00000000
.L_9:


//--------------------- .nv.info.triton_poi_fused__native_batch_norm_legit_no_training_add_44 --------------------------
	.section	.nv.info.triton_poi_fused__native_batch_norm_legit_no_training_add_44,"",@"SHT_CUDA_INFO"
	.sectionflags	@""
	.align	4


	//----- nvinfo : EIATTR_CUDA_API_VERSION
	.align		4
        /*0000*/ 	.byte	0x04, 0x37
        /*0002*/ 	.short	(.L_11 - .L_10)
.L_10:
        /*0004*/ 	.word	0x0000007c


	//----- nvinfo : EIATTR_KPARAM_INFO
	.align		4
.L_11:
        /*0008*/ 	.byte	0x04, 0x17
        /*000a*/ 	.short	(.L_13 - .L_12)
.L_12:
        /*000c*/ 	.word	0x00000000
        /*0010*/ 	.short	0x0007
        /*0012*/ 	.short	0x0038
        /*0014*/ 	.byte	0x00, 0xf0, 0x11, 0x00


	//----- nvinfo : EIATTR_KPARAM_INFO
	.align		4
.L_13:
        /*0018*/ 	.byte	0x04, 0x17
        /*001a*/ 	.short	(.L_15 - .L_14)
.L_14:
        /*001c*/ 	.word	0x00000000
        /*0020*/ 	.short	0x0006
        /*0022*/ 	.short	0x0030
        /*0024*/ 	.byte	0x00, 0xf4, 0x21, 0x00


	//----- nvinfo : EIATTR_KPARAM_INFO
	.align		4
.L_15:
        /*0028*/ 	.byte	0x04, 0x17
        /*002a*/ 	.short	(.L_17 - .L_16)
.L_16:
        /*002c*/ 	.word	0x00000000
        /*0030*/ 	.short	0x0005
        /*0032*/ 	.short	0x0028
        /*0034*/ 	.byte	0x00, 0xf4, 0x21, 0x00


	//----- nvinfo : EIATTR_KPARAM_INFO
	.align		4
.L_17:
        /*0038*/ 	.byte	0x04, 0x17
        /*003a*/ 	.short	(.L_19 - .L_18)
.L_18:
        /*003c*/ 	.word	0x00000000
        /*0040*/ 	.short	0x0004
        /*0042*/ 	.short	0x0020
        /*0044*/ 	.byte	0x00, 0xf4, 0x21, 0x00


	//----- nvinfo : EIATTR_KPARAM_INFO
	.align		4
.L_19:
        /*0048*/ 	.byte	0x04, 0x17
        /*004a*/ 	.short	(.L_21 - .L_20)
.L_20:
        /*004c*/ 	.word	0x00000000
        /*0050*/ 	.short	0x0003
        /*0052*/ 	.short	0x0018
        /*0054*/ 	.byte	0x00, 0xf4, 0x21, 0x00


	//----- nvinfo : EIATTR_KPARAM_INFO
	.align		4
.L_21:
        /*0058*/ 	.byte	0x04, 0x17
        /*005a*/ 	.short	(.L_23 - .L_22)
.L_22:
        /*005c*/ 	.word	0x00000000
        /*0060*/ 	.short	0x0002
        /*0062*/ 	.short	0x0010
        /*0064*/ 	.byte	0x00, 0xf4, 0x21, 0x00


	//----- nvinfo : EIATTR_KPARAM_INFO
	.align		4
.L_23:
        /*0068*/ 	.byte	0x04, 0x17
        /*006a*/ 	.short	(.L_25 - .L_24)
.L_24:
        /*006c*/ 	.word	0x00000000
        /*0070*/ 	.short	0x0001
        /*0072*/ 	.short	0x0008
        /*0074*/ 	.byte	0x00, 0xf4, 0x21, 0x00


	//----- nvinfo : EIATTR_KPARAM_INFO
	.align		4
.L_25:
        /*0078*/ 	.byte	0x04, 0x17
        /*007a*/ 	.short	(.L_27 - .L_26)
.L_26:
        /*007c*/ 	.word	0x00000000
        /*0080*/ 	.short	0x0000
        /*0082*/ 	.short	0x0000
        /*0084*/ 	.byte	0x00, 0xf4, 0x21, 0x00


	//----- nvinfo : EIATTR_SPARSE_MMA_MASK
	.align		4
.L_27:
        /*0088*/ 	.byte	0x03, 0x50
        /*008a*/ 	.short	0x0000


	//----- nvinfo : EIATTR_MAXREG_COUNT
	.align		4
        /*008c*/ 	.byte	0x03, 0x1b
        /*008e*/ 	.short	0x00ff


	//----- nvinfo : EIATTR_EXIT_INSTR_OFFSETS
	.align		4
        /*0090*/ 	.byte	0x04, 0x1c
        /*0092*/ 	.short	(.L_29 - .L_28)


	//   ....[0]....
.L_28:
        /*0094*/ 	.word	0x000003e0


	//----- nvinfo : EIATTR_REQNTID
	.align		4
.L_29:
        /*0098*/ 	.byte	0x04, 0x10
        /*009a*/ 	.short	(.L_31 - .L_30)
.L_30:
        /*009c*/ 	.word	0x00000080
        /*00a0*/ 	.word	0x00000001
        /*00a4*/ 	.word	0x00000001


	//----- nvinfo : EIATTR_CBANK_PARAM_SIZE
	.align		4
.L_31:
        /*00a8*/ 	.byte	0x03, 0x19
        /*00aa*/ 	.short	0x003c


	//----- nvinfo : EIATTR_PARAM_CBANK
	.align		4
        /*00ac*/ 	.byte	0x04, 0x0a
        /*00ae*/ 	.short	(.L_33 - .L_32)
	.align		4
.L_32:
        /*00b0*/ 	.word	index@(.nv.constant0.triton_poi_fused__native_batch_norm_legit_no_training_add_44)
        /*00b4*/ 	.short	0x0210
        /*00b6*/ 	.short	0x003c


	//----- nvinfo : EIATTR_SW_WAR
	.align		4
.L_33:
        /*00b8*/ 	.byte	0x04, 0x36
        /*00ba*/ 	.short	(.L_35 - .L_34)
.L_34:
        /*00bc*/ 	.word	0x00000008
.L_35:


//--------------------- .nv.callgraph             --------------------------
	.section	.nv.callgraph,"",@"SHT_CUDA_CALLGRAPH"
	.align	4
	.sectionentsize	8
	.align		4
        /*0000*/ 	.word	0x00000000
	.align		4
        /*0004*/ 	.word	0xffffffff
	.align		4
        /*0008*/ 	.word	0x00000000
	.align		4
        /*000c*/ 	.word	0xfffffffe
	.align		4
        /*0010*/ 	.word	0x00000000
	.align		4
        /*0014*/ 	.word	0xfffffffd
	.align		4
        /*0018*/ 	.word	0x00000000
	.align		4
        /*001c*/ 	.word	0xfffffffc


//--------------------- .nv.constant4             --------------------------
	.section	.nv.constant4,"a",@progbits
	.align	8
	.align		8
.nv.constant4:
        /*0000*/ 	.dword	_$_str
	.align		8
        /*0008*/ 	.dword	_$_str_$_2


//--------------------- .text.triton_poi_fused__native_batch_norm_legit_no_training_add_44 --------------------------
	.section	.text.triton_poi_fused__native_batch_norm_legit_no_training_add_44,"ax",@progbits
	.align	128
        .global         triton_poi_fused__native_batch_norm_legit_no_training_add_44
        .type           triton_poi_fused__native_batch_norm_legit_no_training_add_44,@function
        .size           triton_poi_fused__native_batch_norm_legit_no_training_add_44,(.L_x_1 - triton_poi_fused__native_batch_norm_legit_no_training_add_44)
        .other          triton_poi_fused__native_batch_norm_legit_no_training_add_44,@"STO_CUDA_ENTRY STV_DEFAULT"
triton_poi_fused__native_batch_norm_legit_no_training_add_44:
.text.triton_poi_fused__native_batch_norm_legit_no_training_add_44:
[----:B------:R-:W-:Y:S01]  /*0000*/  LDC R1, c[0x0][0x28] ;  /* 0x00000a00ff017b82 */ /* 0x000fe20000000800 */
[----:B------:R-:W1:Y:S07]  /*0010*/  S2R R0, SR_TID.X ;  /* 0x0000000000007919 */ /* 0x000e6e0000002100 */
[----:B------:R-:W2:Y:S01]  /*0020*/  LDC.64 R2, c[0x0][0x220] ;  /* 0x00008800ff027b82 */ /* 0x000ea20000000a00 */
[----:B------:R-:W-:Y:S01]  /*0030*/  ULDC.64 UR4, c[0x0][0x208] ;  /* 0x0000820000047ab9 */ /* 0x000fe20000000a00 */
[----:B------:R-:W3:Y:S06]  /*0040*/  S2R R7, SR_CTAID.X ;  /* 0x0000000000077919 */ /* 0x000eec0000002500 */
[----:B------:R-:W4:Y:S08]  /*0050*/  LDC.64 R8, c[0x0][0x228] ;  /* 0x00008a00ff087b82 */ /* 0x000f300000000a00 */
[----:B------:R-:W5:Y:S08]  /*0060*/  LDC.64 R12, c[0x0][0x230] ;  /* 0x00008c00ff0c7b82 */ /* 0x000f700000000a00 */
[----:B------:R-:W4:Y:S01]  /*0070*/  LDC.64 R10, c[0x0][0x238] ;  /* 0x00008e00ff0a7b82 */ /* 0x000f220000000a00 */
[----:B-1----:R-:W-:-:S02]  /*0080*/  SHF.L.U32 R0, R0, 0x1, RZ ;  /* 0x0000000100007819 */ /* 0x002fc400000006ff */
[----:B---3--:R-:W-:Y:S02]  /*0090*/  SHF.R.S32.HI R5, RZ, 0x17, R7 ;  /* 0x00000017ff057819 */ /* 0x008fe40000011407 */
[----:B------:R-:W-:Y:S02]  /*00a0*/  LOP3.LUT R0, R0, 0xfe, RZ, 0xc0, !PT ;  /* 0x000000fe00007812 */ /* 0x000fe400078ec0ff */
[----:B------:R-:W-:Y:S02]  /*00b0*/  SGXT R5, R5, 0x1 ;  /* 0x000000010505781a */ /* 0x000fe40000000200 */
[----:B------:R-:W-:Y:S02]  /*00c0*/  LEA R0, R7, R0, 0x8 ;  /* 0x0000000007007211 */ /* 0x000fe400078e40ff */
[----:B------:R-:W1:Y:S02]  /*00d0*/  LDC.64 R6, c[0x0][0x218] ;  /* 0x00008600ff067b82 */ /* 0x000e640000000a00 */
[----:B------:R-:W-:-:S04]  /*00e0*/  LEA.HI R5, R5, R0, RZ, 0x2 ;  /* 0x0000000005057211 */ /* 0x000fc800078f10ff */
[----:B------:R-:W-:-:S04]  /*00f0*/  LOP3.LUT R5, R5, 0xfffffffc, RZ, 0xc0, !PT ;  /* 0xfffffffc05057812 */ /* 0x000fc800078ec0ff */
[----:B------:R-:W-:Y:S02]  /*0100*/  IADD3 R15, R0, -R5, RZ ;  /* 0x80000005000f7210 */ /* 0x000fe40007ffe0ff */
[----:B------:R-:W3:Y:S03]  /*0110*/  LDC.64 R4, c[0x0][0x210] ;  /* 0x00008400ff047b82 */ /* 0x000ee60000000a00 */
[----:B--2---:R-:W-:-:S06]  /*0120*/  IMAD.WIDE R2, R15, 0x4, R2 ;  /* 0x000000040f027825 */ /* 0x004fcc00078e0202 */
[----:B------:R-:W2:Y:S01]  /*0130*/  LDG.E.EL.64 R2, desc[UR4][R2.64] ;  /* 0x0000000402027981 */ /* 0x000ea2000c2e1b00 */
[----:B-1----:R-:W-:-:S04]  /*0140*/  IMAD.WIDE R6, R15, 0x4, R6 ;  /* 0x000000040f067825 */ /* 0x002fc800078e0206 */
[C---:B----4-:R-:W-:Y:S02]  /*0150*/  IMAD.WIDE R8, R15.reuse, 0x4, R8 ;  /* 0x000000040f087825 */ /* 0x050fe400078e0208 */
[----:B------:R-:W4:Y:S02]  /*0160*/  LDG.E.EL.64 R6, desc[UR4][R6.64] ;  /* 0x0000000406067981 */ /* 0x000f24000c2e1b00 */
[----:B-----5:R-:W-:Y:S02]  /*0170*/  IMAD.WIDE R12, R15, 0x4, R12 ;  /* 0x000000040f0c7825 */ /* 0x020fe400078e020c */
[----:B------:R-:W5:Y:S02]  /*0180*/  LDG.E.EL.64 R8, desc[UR4][R8.64] ;  /* 0x0000000408087981 */ /* 0x000f64000c2e1b00 */
[C---:B---3--:R-:W-:Y:S02]  /*0190*/  IMAD.WIDE R4, R0.reuse, 0x4, R4 ;  /* 0x0000000400047825 */ /* 0x048fe400078e0204 */
[----:B------:R-:W5:Y:S04]  /*01a0*/  LDG.E.EL.64 R12, desc[UR4][R12.64] ;  /* 0x000000040c0c7981 */ /* 0x000f68000c2e1b00 */
[----:B------:R-:W4:Y:S01]  /*01b0*/  LDG.E.64 R4, desc[UR4][R4.64] ;  /* 0x0000000404047981 */ /* 0x000f22000c1e1b00 */
[----:B0-----:R-:W-:-:S06]  /*01c0*/  IMAD.WIDE R10, R0, 0x4, R10 ;  /* 0x00000004000a7825 */ /* 0x001fcc00078e020a */
[----:B------:R-:W3:Y:S01]  /*01d0*/  LDG.E.64 R10, desc[UR4][R10.64] ;  /* 0x000000040a0a7981 */ /* 0x000ee2000c1e1b00 */
[----:B------:R-:W-:Y:S01]  /*01e0*/  HFMA2.MMA R16, -RZ, RZ, 1.625, 0 ;  /* 0x3e800000ff107435 */ /* 0x000fe200000001ff */
[----:B--2---:R-:W-:Y:S01]  /*01f0*/  FADD R2, R2, 9.9999997473787516356e-06 ;  /* 0x3727c5ac02027421 */ /* 0x004fe20000000000 */
[----:B------:R-:W-:-:S03]  /*0200*/  FADD R3, R3, 9.9999997473787516356e-06 ;  /* 0x3727c5ac03037421 */ /* 0x000fc60000000000 */
[----:B------:R-:W0:Y:S08]  /*0210*/  MUFU.SQRT R14, R2 ;  /* 0x00000002000e7308 */ /* 0x000e300000002000 */
[----:B------:R1:W2:Y:S01]  /*0220*/  MUFU.SQRT R15, R3 ;  /* 0x00000003000f7308 */ /* 0x0002a20000002000 */
[C---:B0-----:R-:W-:Y:S02]  /*0230*/  FSETP.GT.AND P0, PT, R14.reuse, 8.50705917302346158658e+37, PT ;  /* 0x7e8000000e00780b */ /* 0x041fe40003f04000 */
[----:B------:R-:W-:Y:S01]  /*0240*/  FSETP.GEU.AND P2, PT, R14, 1.175494350822287508e-38, PT ;  /* 0x008000000e00780b */ /* 0x000fe20003f4e000 */
[----:B-1----:R-:W0:Y:S01]  /*0250*/  LDC.64 R2, c[0x0][0x240] ;  /* 0x00009000ff027b82 */ /* 0x002e220000000a00 */
[----:B--2---:R-:W-:-:S02]  /*0260*/  FSETP.GT.AND P1, PT, R15, 8.50705917302346158658e+37, PT ;  /* 0x7e8000000f00780b */ /* 0x004fc40003f24000 */
[----:B------:R-:W-:-:S07]  /*0270*/  FSETP.GEU.AND P3, PT, R15, 1.175494350822287508e-38, PT ;  /* 0x008000000f00780b */ /* 0x000fce0003f6e000 */
[----:B------:R-:W-:-:S04]  /*0280*/  @P0 FMUL R14, R14, 0.25 ;  /* 0x3e8000000e0e0820 */ /* 0x000fc80000400000 */
[----:B------:R-:W-:Y:S01]  /*0290*/  @!P2 FMUL R14, R14, 16777216 ;  /* 0x4b8000000e0ea820 */ /* 0x000fe20000400000 */
[----:B------:R-:W-:-:S04]  /*02a0*/  @P1 FMUL R15, R15, 0.25 ;  /* 0x3e8000000f0f1820 */ /* 0x000fc80000400000 */
[----:B------:R-:W-:Y:S01]  /*02b0*/  @!P3 FMUL R15, R15, 16777216 ;  /* 0x4b8000000f0fb820 */ /* 0x000fe20000400000 */
[----:B------:R-:W1:Y:S01]  /*02c0*/  MUFU.RCP R14, R14 ;  /* 0x0000000e000e7308 */ /* 0x000e620000001000 */
[----:B------:R-:W-:-:S07]  /*02d0*/  FSEL R17, R16, 1, P0 ;  /* 0x3f80000010117808 */ /* 0x000fce0000000000 */
[----:B------:R-:W2:Y:S01]  /*02e0*/  MUFU.RCP R15, R15 ;  /* 0x0000000f000f7308 */ /* 0x000ea20000001000 */
[----:B------:R-:W-:Y:S01]  /*02f0*/  FSEL R16, R16, 1, P1 ;  /* 0x3f80000010107808 */ /* 0x000fe20000800000 */
[----:B------:R-:W-:-:S04]  /*0300*/  @!P2 FMUL R17, R17, 16777216 ;  /* 0x4b8000001111a820 */ /* 0x000fc80000400000 */
[----:B------:R-:W-:Y:S01]  /*0310*/  @!P3 FMUL R16, R16, 16777216 ;  /* 0x4b8000001010b820 */ /* 0x000fe20000400000 */
[----:B----4-:R-:W-:Y:S01]  /*0320*/  FADD R5, R5, -R7 ;  /* 0x8000000705057221 */ /* 0x010fe20000000000 */
[----:B------:R-:W-:Y:S01]  /*0330*/  FADD R4, R4, -R6 ;  /* 0x8000000604047221 */ /* 0x000fe20000000000 */
[----:B-1----:R-:W-:Y:S01]  /*0340*/  FMUL R17, R14, R17 ;  /* 0x000000110e117220 */ /* 0x002fe20000400000 */
[----:B--2---:R-:W-:-:S03]  /*0350*/  FMUL R16, R15, R16 ;  /* 0x000000100f107220 */ /* 0x004fc60000400000 */
[----:B------:R-:W-:Y:S01]  /*0360*/  FMUL R17, R4, R17 ;  /* 0x0000001104117220 */ /* 0x000fe20000400000 */
[----:B------:R-:W-:-:S03]  /*0370*/  FMUL R16, R5, R16 ;  /* 0x0000001005107220 */ /* 0x000fc60000400000 */
[----:B-----5:R-:W-:Y:S01]  /*0380*/  FFMA R17, R8, R17, R12 ;  /* 0x0000001108117223 */ /* 0x020fe2000000000c */
[----:B------:R-:W-:Y:S01]  /*0390*/  FFMA R16, R9, R16, R13 ;  /* 0x0000001009107223 */ /* 0x000fe2000000000d */
[----:B0-----:R-:W-:-:S04]  /*03a0*/  IMAD.WIDE R2, R0, 0x4, R2 ;  /* 0x0000000400027825 */ /* 0x001fc800078e0202 */
[----:B---3--:R-:W-:Y:S01]  /*03b0*/  FADD R10, R10, R17 ;  /* 0x000000110a0a7221 */ /* 0x008fe20000000000 */
[----:B------:R-:W-:-:S05]  /*03c0*/  FADD R11, R11, R16 ;  /* 0x000000100b0b7221 */ /* 0x000fca0000000000 */
[----:B------:R-:W-:Y:S01]  /*03d0*/  STG.E.64 desc[UR4][R2.64], R10 ;  /* 0x0000000a02007986 */ /* 0x000fe2000c101b04 */
[----:B------:R-:W-:Y:S05]  /*03e0*/  EXIT ;  /* 0x000000000000794d */ /* 0x000fea0003800000 */
.L_x_0:
[----:B------:R-:W-:-:S00]  /*03f0*/  BRA `(.L_x_0) ;  /* 0xfffffffc00fc7947 */ /* 0x000fc0000383ffff */
[----:B------:R-:W-:-:S00]  /*0400*/  NOP ;  /* 0x0000000000007918 */ /* 0x000fc00000000000 */
[----:B------:R-:W-:-:S00]  /*0410*/  NOP ;  /* 0x0000000000007918 */ /* 0x000fc00000000000 */
[----:B------:R-:W-:-:S00]  /*0420*/  NOP ;  /* 0x0000000000007918 */ /* 0x000fc00000000000 */
[----:B------:R-:W-:-:S00]  /*0430*/  NOP ;  /* 0x0000000000007918 */ /* 0x000fc00000000000 */
[----:B------:R-:W-:-:S00]  /*0440*/  NOP ;  /* 0x0000000000007918 */ /* 0x000fc00000000000 */
[----:B------:R-:W-:-:S00]  /*0450*/  NOP ;  /* 0x0000000000007918 */ /* 0x000fc00000000000 */
[----:B------:R-:W-:-:S00]  /*0460*/  NOP ;  /* 0x0000000000007918 */ /* 0x000fc00000000000 */
[----:B------:R-:W-:-:S00]  /*0470*/  NOP ;  /* 0x0000000000007918 */ /* 0x000fc00000000000 */
.L_x_1:


//--------------------- .nv.global.init           --------------------------
	.section	.nv.global.init,"aw",@progbits
.nv.global.init:
	.type		_$_str,@object
	.size		_$_str,(_$_str_$_2 - _$_str)
_$_str:
        /*0000*/ 	.byte	0x5f, 0x5f, 0x43, 0x55, 0x44, 0x41, 0x5f, 0x46, 0x54, 0x5a, 0x00
	.type		_$_str_$_2,@object
	.size		_$_str_$_2,(.L_1 - _$_str_$_2)
_$_str_$_2:
        /*000b*/ 	.byte	0x5f, 0x5f, 0x43, 0x55, 0x44, 0x41, 0x5f, 0x50, 0x52, 0x45, 0x43, 0x5f, 0x53, 0x51, 0x52, 0x54
        /*001b*/ 	.byte	0x00
.L_1:


//--------------------- .nv.constant0.triton_poi_fused__native_batch_norm_legit_no_training_add_44 --------------------------
	.section	.nv.constant0.triton_poi_fused__native_batch_norm_legit_no_training_add_44,"a",@progbits
	.sectionflags	@""
	.align	4
.nv.constant0.triton_poi_fused__native_batch_norm_legit_no_training_add_44:
	.zero		588
